//
// Generated by NVIDIA NVVM Compiler
//
// Compiler Build ID: CL-36424714
// Cuda compilation tools, release 13.0, V13.0.88
// Based on NVVM 20.0.0
//

.version 9.0
.target sm_100
.address_size 64

	// .globl	kernmulRSymm2Dz

.visible .entry kernmulRSymm2Dz(
	.param .u64 .ptr .align 1 kernmulRSymm2Dz_param_0,
	.param .u64 .ptr .align 1 kernmulRSymm2Dz_param_1,
	.param .u32 kernmulRSymm2Dz_param_2,
	.param .u32 kernmulRSymm2Dz_param_3
)
{
	.reg .pred 	%p<5>;
	.reg .b32 	%r<19>;
	.reg .b32 	%f<6>;
	.reg .b64 	%rd<9>;

	ld.param.u64 	%rd1, [kernmulRSymm2Dz_param_0];
	ld.param.u64 	%rd2, [kernmulRSymm2Dz_param_1];
	ld.param.u32 	%r3, [kernmulRSymm2Dz_param_2];
	ld.param.u32 	%r5, [kernmulRSymm2Dz_param_3];
	mov.u32 	%r6, %ctaid.x;
	mov.u32 	%r7, %ntid.x;
	mov.u32 	%r8, %tid.x;
	mad.lo.s32 	%r1, %r6, %r7, %r8;
	mov.u32 	%r9, %ctaid.y;
	mov.u32 	%r10, %ntid.y;
	mov.u32 	%r11, %tid.y;
	mad.lo.s32 	%r12, %r9, %r10, %r11;
	setp.ge.s32 	%p1, %r1, %r3;
	setp.le.s32 	%p2, %r5, %r12;
	or.pred  	%p3, %p1, %p2;
	@%p3 bra 	$L__BB0_2;
	cvta.to.global.u64 	%rd3, %rd1;
	cvta.to.global.u64 	%rd4, %rd2;
	mad.lo.s32 	%r13, %r3, %r12, %r1;
	shl.b32 	%r14, %r13, 1;
	mul.wide.s32 	%rd5, %r14, 4;
	add.s64 	%rd6, %rd3, %rd5;
	ld.global.f32 	%f1, [%rd6];
	ld.global.f32 	%f2, [%rd6+4];
	shr.u32 	%r15, %r5, 1;
	setp.gt.u32 	%p4, %r12, %r15;
	sub.s32 	%r16, %r5, %r12;
	selp.b32 	%r17, %r16, %r12, %p4;
	mad.lo.s32 	%r18, %r17, %r3, %r1;
	mul.wide.s32 	%rd7, %r18, 4;
	add.s64 	%rd8, %rd4, %rd7;
	ld.global.nc.f32 	%f3, [%rd8];
	mul.f32 	%f4, %f1, %f3;
	st.global.f32 	[%rd6], %f4;
	mul.f32 	%f5, %f2, %f3;
	st.global.f32 	[%rd6+4], %f5;
$L__BB0_2:
	ret;

}


// ===== COMPILED SASS (sm_100) =====

	.target	sm_100

	.elftype	@"ET_EXEC"


//--------------------- .note.nv.tkinfo           --------------------------
	.section	.note.nv.tkinfo,"",@"SHT_NOTE"
	.sectionflags	@"SHF_NOTE_NV_TKINFO"
	.tkinfo
        /*0018*/ 	.word	0x00000002
        /*0030*/ 	.string	""
        /*0030*/ 	.string	"ptxas"
        /*0030*/ 	.string	"Cuda compilation tools, release 13.0, V13.0.88"
        /*0030*/ 	.string	"Build cuda_13.0.r13.0/compiler.36424714_0"
        /*0030*/ 	.string	"-arch sm_100 -m 64 "



//--------------------- .note.nv.cuinfo           --------------------------
	.section	.note.nv.cuinfo,"",@"SHT_NOTE"
	.sectionflags	@"SHF_NOTE_NV_CUINFO"
        /*0018*/ 	.short	0x0002
        /*001a*/ 	.short	0x0064
        /*001c*/ 	.short	0x0082
	.zero		2


//--------------------- .nv.info                  --------------------------
	.section	.nv.info,"",@"SHT_CUDA_INFO"
	.align	4


	//----- nvinfo : EIATTR_REGCOUNT
	.align		4
        /*0000*/ 	.byte	0x04, 0x2f
        /*0002*/ 	.short	(.L_1 - .L_0)
	.align		4
.L_0:
        /*0004*/ 	.word	index@(kernmulRSymm2Dz)
        /*0008*/ 	.word	0x0000000c


	//----- nvinfo : EIATTR_FRAME_SIZE
	.align		4
.L_1:
        /*000c*/ 	.byte	0x04, 0x11
        /*000e*/ 	.short	(.L_3 - .L_2)
	.align		4
.L_2:
        /*0010*/ 	.word	index@(kernmulRSymm2Dz)
        /*0014*/ 	.word	0x00000000


	//----- nvinfo : EIATTR_MIN_STACK_SIZE
	.align		4
.L_3:
        /*0018*/ 	.byte	0x04, 0x12
        /*001a*/ 	.short	(.L_5 - .L_4)
	.align		4
.L_4:
        /*001c*/ 	.word	index@(kernmulRSymm2Dz)
        /*0020*/ 	.word	0x00000000
.L_5:


//--------------------- .nv.compat                --------------------------
	.section	.nv.compat,"",@"SHT_CUDA_COMPAT_INFO"
	.align	4
        /*0000*/ 	.byte	0x02, 0x09, 0x00, 0x00, 0x02, 0x02, 0x01, 0x00, 0x02, 0x05, 0x05, 0x00, 0x03, 0x07, 0x01, 0x01
        /*0010*/ 	.byte	0x02, 0x03, 0x00, 0x00, 0x02, 0x06, 0x01, 0x00, 0x04, 0x0b, 0x08, 0x00, 0x09, 0x00, 0x00, 0x00
        /*0020*/ 	.byte	0x00, 0x00, 0x00, 0x00


//--------------------- .nv.info.kernmulRSymm2Dz  --------------------------
	.section	.nv.info.kernmulRSymm2Dz,"",@"SHT_CUDA_INFO"
	.sectionflags	@""
	.align	4


	//----- nvinfo : EIATTR_CUDA_API_VERSION
	.align		4
        /*0000*/ 	.byte	0x04, 0x37
        /*0002*/ 	.short	(.L_7 - .L_6)
.L_6:
        /*0004*/ 	.word	0x00000082


	//----- nvinfo : EIATTR_KPARAM_INFO
	.align		4
.L_7:
        /*0008*/ 	.byte	0x04, 0x17
        /*000a*/ 	.short	(.L_9 - .L_8)
.L_8:
        /*000c*/ 	.word	0x00000000
        /*0010*/ 	.short	0x0003
        /*0012*/ 	.short	0x0014
        /*0014*/ 	.byte	0x00, 0xf0, 0x11, 0x00


	//----- nvinfo : EIATTR_KPARAM_INFO
	.align		4
.L_9:
        /*0018*/ 	.byte	0x04, 0x17
        /*001a*/ 	.short	(.L_11 - .L_10)
.L_10:
        /*001c*/ 	.word	0x00000000
        /*0020*/ 	.short	0x0002
        /*0022*/ 	.short	0x0010
        /*0024*/ 	.byte	0x00, 0xf0, 0x11, 0x00


	//----- nvinfo : EIATTR_KPARAM_INFO
	.align		4
.L_11:
        /*0028*/ 	.byte	0x04, 0x17
        /*002a*/ 	.short	(.L_13 - .L_12)
.L_12:
        /*002c*/ 	.word	0x00000000
        /*0030*/ 	.short	0x0001
        /*0032*/ 	.short	0x0008
        /*0034*/ 	.byte	0x00, 0xf5, 0x21, 0x00


	//----- nvinfo : EIATTR_KPARAM_INFO
	.align		4
.L_13:
        /*0038*/ 	.byte	0x04, 0x17
        /*003a*/ 	.short	(.L_15 - .L_14)
.L_14:
        /*003c*/ 	.word	0x00000000
        /*0040*/ 	.short	0x0000
        /*0042*/ 	.short	0x0000
        /*0044*/ 	.byte	0x00, 0xf5, 0x21, 0x00


	//----- nvinfo : EIATTR_SPARSE_MMA_MASK
	.align		4
.L_15:
        /*0048*/ 	.byte	0x03, 0x50
        /*004a*/ 	.short	0x0000


	//----- nvinfo : EIATTR_MAXREG_COUNT
	.align		4
        /*004c*/ 	.byte	0x03, 0x1b
        /*004e*/ 	.short	0x00ff


	//----- nvinfo : EIATTR_MERCURY_ISA_VERSION
	.align		4
        /*0050*/ 	.byte	0x03, 0x5f
        /*0052*/ 	.short	0x0101


	//----- nvinfo : EIATTR_VRC_CTA_INIT_COUNT
	.align		4
        /*0054*/ 	.byte	0x02, 0x4a
	.zero		1
	.zero		1


	//----- nvinfo : EIATTR_EXIT_INSTR_OFFSETS
	.align		4
        /*0058*/ 	.byte	0x04, 0x1c
        /*005a*/ 	.short	(.L_17 - .L_16)


	//   ....[0]....
.L_16:
        /*005c*/ 	.word	0x000000c0


	//   ....[1]....
        /*0060*/ 	.word	0x000001f0


	//----- nvinfo : EIATTR_CBANK_PARAM_SIZE
	.align		4
.L_17:
        /*0064*/ 	.byte	0x03, 0x19
        /*0066*/ 	.short	0x0018


	//----- nvinfo : EIATTR_PARAM_CBANK
	.align		4
        /*0068*/ 	.byte	0x04, 0x0a
        /*006a*/ 	.short	(.L_19 - .L_18)
	.align		4
.L_18:
        /*006c*/ 	.word	index@(.nv.constant0.kernmulRSymm2Dz)
        /*0070*/ 	.short	0x0380
        /*0072*/ 	.short	0x0018


	//----- nvinfo : EIATTR_SW_WAR
	.align		4
.L_19:
        /*0074*/ 	.byte	0x04, 0x36
        /*0076*/ 	.short	(.L_21 - .L_20)
.L_20:
        /*0078*/ 	.word	0x00000008
.L_21:


//--------------------- .nv.callgraph             --------------------------
	.section	.nv.callgraph,"",@"SHT_CUDA_CALLGRAPH"
	.align	4
	.sectionentsize	8
	.align		4
        /*0000*/ 	.word	0x00000000
	.align		4
        /*0004*/ 	.word	0xffffffff
	.align		4
        /*0008*/ 	.word	0x00000000
	.align		4
        /*000c*/ 	.word	0xfffffffe
	.align		4
        /*0010*/ 	.word	0x00000000
	.align		4
        /*0014*/ 	.word	0xfffffffd
	.align		4
        /*0018*/ 	.word	0x00000000
	.align		4
        /*001c*/ 	.word	0xfffffffc


//--------------------- .text.kernmulRSymm2Dz     --------------------------
	.section	.text.kernmulRSymm2Dz,"ax",@progbits
	.align	128
        .global         kernmulRSymm2Dz
        .type           kernmulRSymm2Dz,@function
        .size           kernmulRSymm2Dz,(.L_x_1 - kernmulRSymm2Dz)
        .other          kernmulRSymm2Dz,@"STO_CUDA_ENTRY STV_DEFAULT"
kernmulRSymm2Dz:
.text.kernmulRSymm2Dz:
[----:B------:R-:W-:Y:S01]  /*0000*/  LDC R1, c[0x0][0x37c] ;  /* 0x0000df00ff017b82 */ /* 0x000fe20000000800 */
[----:B------:R-:W0:Y:S07]  /*0010*/  S2R R2, SR_TID.Y ;  /* 0x0000000000027919 */ /* 0x000e2e0000002200 */
[----:B------:R-:W1:Y:S01]  /*0020*/  LDC R0, c[0x0][0x360] ;  /* 0x0000d800ff007b82 */ /* 0x000e620000000800 */
[----:B------:R-:W2:Y:S01]  /*0030*/  LDCU.64 UR6, c[0x0][0x390] ;  /* 0x00007200ff0677ac */ /* 0x000ea20008000a00 */
[----:B------:R-:W1:Y:S06]  /*0040*/  S2R R3, SR_TID.X ;  /* 0x0000000000037919 */ /* 0x000e6c0000002100 */
[----:B------:R-:W0:Y:S08]  /*0050*/  S2UR UR5, SR_CTAID.Y ;  /* 0x00000000000579c3 */ /* 0x000e300000002600 */
[----:B------:R-:W0:Y:S08]  /*0060*/  LDC R7, c[0x0][0x364] ;  /* 0x0000d900ff077b82 */ /* 0x000e300000000800 */
[----:B------:R-:W1:Y:S01]  /*0070*/  S2UR UR4, SR_CTAID.X ;  /* 0x00000000000479c3 */ /* 0x000e620000002500 */
[----:B0-----:R-:W-:-:S05]  /*0080*/  IMAD R7, R7, UR5, R2 ;  /* 0x0000000507077c24 */ /* 0x001fca000f8e0202 */
[----:B--2---:R-:W-:Y:S01]  /*0090*/  ISETP.GE.AND P0, PT, R7, UR7, PT ;  /* 0x0000000707007c0c */ /* 0x004fe2000bf06270 */
[----:B-1----:R-:W-:-:S05]  /*00a0*/  IMAD R0, R0, UR4, R3 ;  /* 0x0000000400007c24 */ /* 0x002fca000f8e0203 */
[----:B------:R-:W-:-:S13]  /*00b0*/  ISETP.GE.OR P0, PT, R0, UR6, P0 ;  /* 0x0000000600007c0c */ /* 0x000fda0008706670 */
[----:B------:R-:W-:Y:S05]  /*00c0*/  @P0 EXIT ;  /* 0x000000000000094d */ /* 0x000fea0003800000 */
[----:B------:R-:W-:Y:S01]  /*00d0*/  USHF.R.U32.HI UR4, URZ, 0x1, UR7 ;  /* 0x00000001ff047899 */ /* 0x000fe20008011607 */
[----:B------:R-:W0:Y:S01]  /*00e0*/  LDC.64 R4, c[0x0][0x388] ;  /* 0x0000e200ff047b82 */ /* 0x000e220000000a00 */
[----:B------:R-:W-:-:S04]  /*00f0*/  IMAD R6, R7, UR6, R0 ;  /* 0x0000000607067c24 */ /* 0x000fc8000f8e0200 */
[C---:B------:R-:W-:Y:S02]  /*0100*/  ISETP.GT.U32.AND P0, PT, R7.reuse, UR4, PT ;  /* 0x0000000407007c0c */ /* 0x040fe4000bf04070 */
[----:B------:R-:W-:Y:S01]  /*0110*/  SHF.L.U32 R9, R6, 0x1, RZ ;  /* 0x0000000106097819 */ /* 0x000fe200000006ff */
[----:B------:R-:W1:Y:S02]  /*0120*/  LDC.64 R2, c[0x0][0x380] ;  /* 0x0000e000ff027b82 */ /* 0x000e640000000a00 */
[----:B------:R-:W2:Y:S08]  /*0130*/  LDCU.64 UR4, c[0x0][0x358] ;  /* 0x00006b00ff0477ac */ /* 0x000eb00008000a00 */
[----:B------:R-:W-:-:S05]  /*0140*/  @P0 IADD3 R7, PT, PT, -R7, UR7, RZ ;  /* 0x0000000707070c10 */ /* 0x000fca000fffe1ff */
[----:B------:R-:W-:-:S04]  /*0150*/  IMAD R7, R7, UR6, R0 ;  /* 0x0000000607077c24 */ /* 0x000fc8000f8e0200 */
[----:B0-----:R-:W-:-:S04]  /*0160*/  IMAD.WIDE R4, R7, 0x4, R4 ;  /* 0x0000000407047825 */ /* 0x001fc800078e0204 */
[----:B-1----:R-:W-:Y:S02]  /*0170*/  IMAD.WIDE R2, R9, 0x4, R2 ;  /* 0x0000000409027825 */ /* 0x002fe400078e0202 */
[----:B--2---:R-:W2:Y:S04]  /*0180*/  LDG.E.CONSTANT R5, desc[UR4][R4.64] ;  /* 0x0000000404057981 */ /* 0x004ea8000c1e9900 */
[----:B------:R-:W2:Y:S04]  /*0190*/  LDG.E R0, desc[UR4][R2.64] ;  /* 0x0000000402007981 */ /* 0x000ea8000c1e1900 */
[----:B------:R-:W3:Y:S01]  /*01a0*/  LDG.E R6, desc[UR4][R2.64+0x4] ;  /* 0x0000040402067981 */ /* 0x000ee2000c1e1900 */
[-C--:B--2---:R-:W-:Y:S01]  /*01b0*/  FMUL R7, R0, R5.reuse ;  /* 0x0000000500077220 */ /* 0x084fe20000400000 */
[----:B---3--:R-:W-:-:S04]  /*01c0*/  FMUL R9, R6, R5 ;  /* 0x0000000506097220 */ /* 0x008fc80000400000 */
[----:B------:R-:W-:Y:S04]  /*01d0*/  STG.E desc[UR4][R2.64], R7 ;  /* 0x0000000702007986 */ /* 0x000fe8000c101904 */
[----:B------:R-:W-:Y:S01]  /*01e0*/  STG.E desc[UR4][R2.64+0x4], R9 ;  /* 0x0000040902007986 */ /* 0x000fe2000c101904 */
[----:B------:R-:W-:Y:S05]  /*01f0*/  EXIT ;  /* 0x000000000000794d */ /* 0x000fea0003800000 */
.L_x_0:
[----:B------:R-:W-:-:S00]  /*0200*/  BRA `(.L_x_0) ;  /* 0xfffffffc00fc7947 */ /* 0x000fc0000383ffff */
[----:B------:R-:W-:-:S00]  /*0210*/  NOP ;  /* 0x0000000000007918 */ /* 0x000fc00000000000 */
        /* <DEDUP_REMOVED lines=14> */
.L_x_1:


//--------------------- .nv.shared.reserved.0     --------------------------
	.section	.nv.shared.reserved.0,"aw",@nobits
	.weak		__nv_reservedSMEM_offset_0_alias
	.size		__nv_reservedSMEM_offset_0_alias, 0, 64
	.other		__nv_reservedSMEM_offset_0_alias,@"STO_CUDA_RESERVED_SHARED STV_DEFAULT"
__nv_reservedSMEM_offset_0_alias:
	.zero		0
	.zero		64


//--------------------- .nv.constant0.kernmulRSymm2Dz --------------------------
	.section	.nv.constant0.kernmulRSymm2Dz,"a",@progbits
	.sectionflags	@""
	.align	4
.nv.constant0.kernmulRSymm2Dz:
	.zero		920


//--------------------- SYMBOLS --------------------------

	.type		.nv.reservedSmem.offset0,@object
	.size		.nv.reservedSmem.offset0,0x4
